//
// Generated by NVIDIA NVVM Compiler
//
// Compiler Build ID: CL-36424714
// Cuda compilation tools, release 13.0, V13.0.88
// Based on NVVM 20.0.0
//

.version 9.0
.target sm_100
.address_size 64

	// .globl	_Z17transComplexFloatP6float2i

.visible .entry _Z17transComplexFloatP6float2i(
	.param .u64 .ptr .align 1 _Z17transComplexFloatP6float2i_param_0,
	.param .u32 _Z17transComplexFloatP6float2i_param_1
)
{


	ret;

}


// ===== COMPILED SASS (sm_100) =====

	.target	sm_100

	.elftype	@"ET_EXEC"


//--------------------- .note.nv.tkinfo           --------------------------
	.section	.note.nv.tkinfo,"",@"SHT_NOTE"
	.sectionflags	@"SHF_NOTE_NV_TKINFO"
	.tkinfo
        /*0018*/ 	.word	0x00000002
        /*0030*/ 	.string	""
        /*0030*/ 	.string	"ptxas"
        /*0030*/ 	.string	"Cuda compilation tools, release 13.0, V13.0.88"
        /*0030*/ 	.string	"Build cuda_13.0.r13.0/compiler.36424714_0"
        /*0030*/ 	.string	"-arch sm_100 -m 64 "



//--------------------- .note.nv.cuinfo           --------------------------
	.section	.note.nv.cuinfo,"",@"SHT_NOTE"
	.sectionflags	@"SHF_NOTE_NV_CUINFO"
        /*0018*/ 	.short	0x0002
        /*001a*/ 	.short	0x0064
        /*001c*/ 	.short	0x0082
	.zero		2


//--------------------- .nv.info                  --------------------------
	.section	.nv.info,"",@"SHT_CUDA_INFO"
	.align	4


	//----- nvinfo : EIATTR_REGCOUNT
	.align		4
        /*0000*/ 	.byte	0x04, 0x2f
        /*0002*/ 	.short	(.L_1 - .L_0)
	.align		4
.L_0:
        /*0004*/ 	.word	index@(_Z17transComplexFloatP6float2i)
        /*0008*/ 	.word	0x00000004


	//----- nvinfo : EIATTR_FRAME_SIZE
	.align		4
.L_1:
        /*000c*/ 	.byte	0x04, 0x11
        /*000e*/ 	.short	(.L_3 - .L_2)
	.align		4
.L_2:
        /*0010*/ 	.word	index@(_Z17transComplexFloatP6float2i)
        /*0014*/ 	.word	0x00000000


	//----- nvinfo : EIATTR_MIN_STACK_SIZE
	.align		4
.L_3:
        /*0018*/ 	.byte	0x04, 0x12
        /*001a*/ 	.short	(.L_5 - .L_4)
	.align		4
.L_4:
        /*001c*/ 	.word	index@(_Z17transComplexFloatP6float2i)
        /*0020*/ 	.word	0x00000000
.L_5:


//--------------------- .nv.compat                --------------------------
	.section	.nv.compat,"",@"SHT_CUDA_COMPAT_INFO"
	.align	4
        /*0000*/ 	.byte	0x02, 0x09, 0x00, 0x00, 0x02, 0x02, 0x01, 0x00, 0x02, 0x05, 0x05, 0x00, 0x03, 0x07, 0x01, 0x01
        /*0010*/ 	.byte	0x02, 0x03, 0x00, 0x00, 0x02, 0x06, 0x01, 0x00, 0x04, 0x0b, 0x08, 0x00, 0x09, 0x00, 0x00, 0x00
        /*0020*/ 	.byte	0x00, 0x00, 0x00, 0x00


//--------------------- .nv.info._Z17transComplexFloatP6float2i --------------------------
	.section	.nv.info._Z17transComplexFloatP6float2i,"",@"SHT_CUDA_INFO"
	.sectionflags	@""
	.align	4


	//----- nvinfo : EIATTR_CUDA_API_VERSION
	.align		4
        /*0000*/ 	.byte	0x04, 0x37
        /*0002*/ 	.short	(.L_7 - .L_6)
.L_6:
        /*0004*/ 	.word	0x00000082


	//----- nvinfo : EIATTR_KPARAM_INFO
	.align		4
.L_7:
        /*0008*/ 	.byte	0x04, 0x17
        /*000a*/ 	.short	(.L_9 - .L_8)
.L_8:
        /*000c*/ 	.word	0x00000000
        /*0010*/ 	.short	0x0001
        /*0012*/ 	.short	0x0008
        /*0014*/ 	.byte	0x00, 0xf0, 0x11, 0x00


	//----- nvinfo : EIATTR_KPARAM_INFO
	.align		4
.L_9:
        /*0018*/ 	.byte	0x04, 0x17
        /*001a*/ 	.short	(.L_11 - .L_10)
.L_10:
        /*001c*/ 	.word	0x00000000
        /*0020*/ 	.short	0x0000
        /*0022*/ 	.short	0x0000
        /*0024*/ 	.byte	0x00, 0xf5, 0x21, 0x00


	//----- nvinfo : EIATTR_SPARSE_MMA_MASK
	.align		4
.L_11:
        /*0028*/ 	.byte	0x03, 0x50
        /*002a*/ 	.short	0x0000


	//----- nvinfo : EIATTR_MAXREG_COUNT
	.align		4
        /*002c*/ 	.byte	0x03, 0x1b
        /*002e*/ 	.short	0x00ff


	//----- nvinfo : EIATTR_MERCURY_ISA_VERSION
	.align		4
        /*0030*/ 	.byte	0x03, 0x5f
        /*0032*/ 	.short	0x0101


	//----- nvinfo : EIATTR_VRC_CTA_INIT_COUNT
	.align		4
        /*0034*/ 	.byte	0x02, 0x4a
	.zero		1
	.zero		1


	//----- nvinfo : EIATTR_EXIT_INSTR_OFFSETS
	.align		4
        /*0038*/ 	.byte	0x04, 0x1c
        /*003a*/ 	.short	(.L_13 - .L_12)


	//   ....[0]....
.L_12:
        /*003c*/ 	.word	0x00000010


	//----- nvinfo : EIATTR_CBANK_PARAM_SIZE
	.align		4
.L_13:
        /*0040*/ 	.byte	0x03, 0x19
        /*0042*/ 	.short	0x000c


	//----- nvinfo : EIATTR_PARAM_CBANK
	.align		4
        /*0044*/ 	.byte	0x04, 0x0a
        /*0046*/ 	.short	(.L_15 - .L_14)
	.align		4
.L_14:
        /*0048*/ 	.word	index@(.nv.constant0._Z17transComplexFloatP6float2i)
        /*004c*/ 	.short	0x0380
        /*004e*/ 	.short	0x000c


	//----- nvinfo : EIATTR_SW_WAR
	.align		4
.L_15:
        /*0050*/ 	.byte	0x04, 0x36
        /*0052*/ 	.short	(.L_17 - .L_16)
.L_16:
        /*0054*/ 	.word	0x00000008
.L_17:


//--------------------- .nv.callgraph             --------------------------
	.section	.nv.callgraph,"",@"SHT_CUDA_CALLGRAPH"
	.align	4
	.sectionentsize	8
	.align		4
        /*0000*/ 	.word	0x00000000
	.align		4
        /*0004*/ 	.word	0xffffffff
	.align		4
        /*0008*/ 	.word	0x00000000
	.align		4
        /*000c*/ 	.word	0xfffffffe
	.align		4
        /*0010*/ 	.word	0x00000000
	.align		4
        /*0014*/ 	.word	0xfffffffd
	.align		4
        /*0018*/ 	.word	0x00000000
	.align		4
        /*001c*/ 	.word	0xfffffffc


//--------------------- .text._Z17transComplexFloatP6float2i --------------------------
	.section	.text._Z17transComplexFloatP6float2i,"ax",@progbits
	.align	128
        .global         _Z17transComplexFloatP6float2i
        .type           _Z17transComplexFloatP6float2i,@function
        .size           _Z17transComplexFloatP6float2i,(.L_x_1 - _Z17transComplexFloatP6float2i)
        .other          _Z17transComplexFloatP6float2i,@"STO_CUDA_ENTRY STV_DEFAULT"
_Z17transComplexFloatP6float2i:
.text._Z17transComplexFloatP6float2i:
[----:B------:R-:W-:Y:S01]  /*0000*/  LDC R1, c[0x0][0x37c] ;  /* 0x0000df00ff017b82 */ /* 0x000fe20000000800 */
[----:B------:R-:W-:Y:S05]  /*0010*/  EXIT ;  /* 0x000000000000794d */ /* 0x000fea0003800000 */
.L_x_0:
[----:B------:R-:W-:-:S00]  /*0020*/  BRA `(.L_x_0) ;  /* 0xfffffffc00fc7947 */ /* 0x000fc0000383ffff */
[----:B------:R-:W-:-:S00]  /*0030*/  NOP ;  /* 0x0000000000007918 */ /* 0x000fc00000000000 */
        /* <DEDUP_REMOVED lines=12> */
.L_x_1:


//--------------------- .nv.shared.reserved.0     --------------------------
	.section	.nv.shared.reserved.0,"aw",@nobits
	.weak		__nv_reservedSMEM_offset_0_alias
	.size		__nv_reservedSMEM_offset_0_alias, 0, 64
	.other		__nv_reservedSMEM_offset_0_alias,@"STO_CUDA_RESERVED_SHARED STV_DEFAULT"
__nv_reservedSMEM_offset_0_alias:
	.zero		0
	.zero		64


//--------------------- .nv.constant0._Z17transComplexFloatP6float2i --------------------------
	.section	.nv.constant0._Z17transComplexFloatP6float2i,"a",@progbits
	.sectionflags	@""
	.align	4
.nv.constant0._Z17transComplexFloatP6float2i:
	.zero		908


//--------------------- SYMBOLS --------------------------

	.type		.nv.reservedSmem.offset0,@object
	.size		.nv.reservedSmem.offset0,0x4
